	.headerflags	@"EF_CUDA_TEXMODE_UNIFIED EF_CUDA_64BIT_ADDRESS EF_CUDA_ACCELERATORS EF_CUDA_SM90 EF_CUDA_VIRTUAL_SM(EF_CUDA_SM90)"
	.elftype	@"ET_EXEC"


//--------------------- .nv.info                  --------------------------
	.section	.nv.info,"",@"SHT_CUDA_INFO"
	.align	4


	//----- nvinfo : EIATTR_REGCOUNT
	.align		4
        /*0000*/ 	.byte	0x04, 0x2f
        /*0002*/ 	.short	(.L_1 - .L_0)
	.align		4
.L_0:
        /*0004*/ 	.word	index@(triton_poi_fused_max_pool2d_with_indices_2)
        /*0008*/ 	.word	0x00000016


	//----- nvinfo : EIATTR_MIN_STACK_SIZE
	.align		4
.L_1:
        /*000c*/ 	.byte	0x04, 0x12
        /*000e*/ 	.short	(.L_3 - .L_2)
	.align		4
.L_2:
        /*0010*/ 	.word	index@(triton_poi_fused_max_pool2d_with_indices_2)
        /*0014*/ 	.word	0x00000000


	//----- nvinfo : EIATTR_FRAME_SIZE
	.align		4
.L_3:
        /*0018*/ 	.byte	0x04, 0x11
        /*001a*/ 	.short	(.L_5 - .L_4)
	.align		4
.L_4:
        /*001c*/ 	.word	index@(triton_poi_fused_max_pool2d_with_indices_2)
        /*0020*/ 	.word	0x00000000


	//----- nvinfo : EIATTR_MIN_STACK_SIZE
	.align		4
.L_5:
        /*0024*/ 	.byte	0x04, 0x12
        /*0026*/ 	.short	(.L_7 - .L_6)
	.align		4
.L_6:
        /*0028*/ 	.word	index@(triton_poi_fused_max_pool2d_with_indices_2)
        /*002c*/ 	.word	0x00000000
.L_7:


//--------------------- .nv.info.triton_poi_fused_max_pool2d_with_indices_2 --------------------------
	.section	.nv.info.triton_poi_fused_max_pool2d_with_indices_2,"",@"SHT_CUDA_INFO"
	.sectionflags	@""
	.align	4


	//----- nvinfo : EIATTR_CUDA_API_VERSION
	.align		4
        /*0000*/ 	.byte	0x04, 0x37
        /*0002*/ 	.short	(.L_9 - .L_8)
.L_8:
        /*0004*/ 	.word	0x0000007c


	//----- nvinfo : EIATTR_KPARAM_INFO
	.align		4
.L_9:
        /*0008*/ 	.byte	0x04, 0x17
        /*000a*/ 	.short	(.L_11 - .L_10)
.L_10:
        /*000c*/ 	.word	0x00000000
        /*0010*/ 	.short	0x0003
        /*0012*/ 	.short	0x0018
        /*0014*/ 	.byte	0x00, 0xf0, 0x11, 0x00


	//----- nvinfo : EIATTR_KPARAM_INFO
	.align		4
.L_11:
        /*0018*/ 	.byte	0x04, 0x17
        /*001a*/ 	.short	(.L_13 - .L_12)
.L_12:
        /*001c*/ 	.word	0x00000000
        /*0020*/ 	.short	0x0002
        /*0022*/ 	.short	0x0010
        /*0024*/ 	.byte	0x00, 0xf4, 0x21, 0x00


	//----- nvinfo : EIATTR_KPARAM_INFO
	.align		4
.L_13:
        /*0028*/ 	.byte	0x04, 0x17
        /*002a*/ 	.short	(.L_15 - .L_14)
.L_14:
        /*002c*/ 	.word	0x00000000
        /*0030*/ 	.short	0x0001
        /*0032*/ 	.short	0x0008
        /*0034*/ 	.byte	0x00, 0xf4, 0x21, 0x00


	//----- nvinfo : EIATTR_KPARAM_INFO
	.align		4
.L_15:
        /*0038*/ 	.byte	0x04, 0x17
        /*003a*/ 	.short	(.L_17 - .L_16)
.L_16:
        /*003c*/ 	.word	0x00000000
        /*0040*/ 	.short	0x0000
        /*0042*/ 	.short	0x0000
        /*0044*/ 	.byte	0x00, 0xf4, 0x21, 0x00


	//----- nvinfo : EIATTR_SPARSE_MMA_MASK
	.align		4
.L_17:
        /*0048*/ 	.byte	0x03, 0x50
        /*004a*/ 	.short	0x0000


	//----- nvinfo : EIATTR_MAXREG_COUNT
	.align		4
        /*004c*/ 	.byte	0x03, 0x1b
        /*004e*/ 	.short	0x00ff


	//----- nvinfo : EIATTR_EXIT_INSTR_OFFSETS
	.align		4
        /*0050*/ 	.byte	0x04, 0x1c
        /*0052*/ 	.short	(.L_19 - .L_18)


	//   ....[0]....
.L_18:
        /*0054*/ 	.word	0x00000480


	//----- nvinfo : EIATTR_REQNTID
	.align		4
.L_19:
        /*0058*/ 	.byte	0x04, 0x10
        /*005a*/ 	.short	(.L_21 - .L_20)
.L_20:
        /*005c*/ 	.word	0x00000080
        /*0060*/ 	.word	0x00000001
        /*0064*/ 	.word	0x00000001


	//----- nvinfo : EIATTR_CBANK_PARAM_SIZE
	.align		4
.L_21:
        /*0068*/ 	.byte	0x03, 0x19
        /*006a*/ 	.short	0x001c


	//----- nvinfo : EIATTR_PARAM_CBANK
	.align		4
        /*006c*/ 	.byte	0x04, 0x0a
        /*006e*/ 	.short	(.L_23 - .L_22)
	.align		4
.L_22:
        /*0070*/ 	.word	index@(.nv.constant0.triton_poi_fused_max_pool2d_with_indices_2)
        /*0074*/ 	.short	0x0210
        /*0076*/ 	.short	0x001c


	//----- nvinfo : EIATTR_SW_WAR
	.align		4
.L_23:
        /*0078*/ 	.byte	0x04, 0x36
        /*007a*/ 	.short	(.L_25 - .L_24)
.L_24:
        /*007c*/ 	.word	0x00000008
.L_25:


//--------------------- .nv.callgraph             --------------------------
	.section	.nv.callgraph,"",@"SHT_CUDA_CALLGRAPH"
	.align	4
	.sectionentsize	8
	.align		4
        /*0000*/ 	.word	0x00000000
	.align		4
        /*0004*/ 	.word	0xffffffff
	.align		4
        /*0008*/ 	.word	0x00000000
	.align		4
        /*000c*/ 	.word	0xfffffffe
	.align		4
        /*0010*/ 	.word	0x00000000
	.align		4
        /*0014*/ 	.word	0xfffffffd
	.align		4
        /*0018*/ 	.word	0x00000000
	.align		4
        /*001c*/ 	.word	0xfffffffc


//--------------------- .text.triton_poi_fused_max_pool2d_with_indices_2 --------------------------
	.section	.text.triton_poi_fused_max_pool2d_with_indices_2,"ax",@progbits
	.align	128
        .global         triton_poi_fused_max_pool2d_with_indices_2
        .type           triton_poi_fused_max_pool2d_with_indices_2,@function
        .size           triton_poi_fused_max_pool2d_with_indices_2,(.L_x_1 - triton_poi_fused_max_pool2d_with_indices_2)
        .other          triton_poi_fused_max_pool2d_with_indices_2,@"STO_CUDA_ENTRY STV_DEFAULT"
triton_poi_fused_max_pool2d_with_indices_2:
.text.triton_poi_fused_max_pool2d_with_indices_2:
[----:B------:R-:W-:Y:S01]  /*0000*/  LDC R1, c[0x0][0x28] ;  /* 0x00000a00ff017b82 */ /* 0x000fe20000000800 */
[----:B------:R-:W1:Y:S07]  /*0010*/  S2R R0, SR_TID.X ;  /* 0x0000000000007919 */ /* 0x000e6e0000002100 */
[----:B------:R-:W2:Y:S01]  /*0020*/  LDC.64 R2, c[0x0][0x210] ;  /* 0x00008400ff027b82 */ /* 0x000ea20000000a00 */
[----:B------:R-:W-:Y:S01]  /*0030*/  ULDC.64 UR4, c[0x0][0x208] ;  /* 0x0000820000047ab9 */ /* 0x000fe20000000a00 */
[----:B------:R-:W-:Y:S01]  /*0040*/  ULDC.64 UR6, c[0x0][0x220] ;  /* 0x0000880000067ab9 */ /* 0x000fe20000000a00 */
[----:B------:R-:W3:Y:S01]  /*0050*/  S2R R7, SR_CTAID.X ;  /* 0x0000000000077919 */ /* 0x000ee20000002500 */
[----:B-1----:R-:W-:Y:S01]  /*0060*/  IMAD.SHL.U32 R0, R0, 0x2, RZ ;  /* 0x0000000200007824 */ /* 0x002fe200078e00ff */
[----:B---3--:R-:W-:-:S04]  /*0070*/  SHF.R.S32.HI R9, RZ, 0x17, R7 ;  /* 0x00000017ff097819 */ /* 0x008fc80000011407 */
[----:B------:R-:W-:Y:S02]  /*0080*/  LOP3.LUT R0, R0, 0xfe, RZ, 0xc0, !PT ;  /* 0x000000fe00007812 */ /* 0x000fe400078ec0ff */
[----:B------:R-:W-:-:S03]  /*0090*/  SGXT R9, R9, 0x1 ;  /* 0x000000010909781a */ /* 0x000fc60000000200 */
[----:B------:R-:W-:-:S04]  /*00a0*/  IMAD R0, R7, 0x100, R0 ;  /* 0x0000010007007824 */ /* 0x000fc800078e0200 */
[----:B------:R-:W-:Y:S01]  /*00b0*/  VIADD R4, R0, 0x1 ;  /* 0x0000000100047836 */ /* 0x000fe20000000000 */
[----:B------:R-:W-:-:S04]  /*00c0*/  SHF.R.S32.HI R5, RZ, 0x1f, R0 ;  /* 0x0000001fff057819 */ /* 0x000fc80000011400 */
[----:B------:R-:W-:Y:S02]  /*00d0*/  LEA.HI R5, R5, R0, RZ, 0x5 ;  /* 0x0000000005057211 */ /* 0x000fe400078f28ff */
[----:B------:R-:W-:Y:S02]  /*00e0*/  LEA.HI R9, R9, R4, RZ, 0x5 ;  /* 0x0000000409097211 */ /* 0x000fe400078f28ff */
[C---:B------:R-:W-:Y:S01]  /*00f0*/  LOP3.LUT R7, R5.reuse, 0x7fffffe0, RZ, 0xc0, !PT ;  /* 0x7fffffe005077812 */ /* 0x040fe200078ec0ff */
[----:B------:R-:W-:Y:S01]  /*0100*/  IMAD.SHL.U32 R5, R5, 0x4, RZ ;  /* 0x0000000405057824 */ /* 0x000fe200078e00ff */
[----:B------:R-:W-:-:S03]  /*0110*/  LOP3.LUT R9, R9, 0x7fffffe0, RZ, 0xc0, !PT ;  /* 0x7fffffe009097812 */ /* 0x000fc600078ec0ff */
[----:B------:R-:W-:Y:S01]  /*0120*/  IMAD.IADD R7, R0, 0x1, -R7 ;  /* 0x0000000100077824 */ /* 0x000fe200078e0a07 */
[----:B------:R-:W-:Y:S01]  /*0130*/  LOP3.LUT R5, R5, 0xffffff80, RZ, 0xc0, !PT ;  /* 0xffffff8005057812 */ /* 0x000fe200078ec0ff */
[----:B------:R-:W-:-:S04]  /*0140*/  IMAD.IADD R4, R4, 0x1, -R9 ;  /* 0x0000000104047824 */ /* 0x000fc800078e0a09 */
[--C-:B------:R-:W-:Y:S02]  /*0150*/  IMAD R15, R7, 0x2, R5.reuse ;  /* 0x00000002070f7824 */ /* 0x100fe400078e0205 */
[----:B------:R-:W-:Y:S02]  /*0160*/  IMAD R17, R4, 0x2, R5 ;  /* 0x0000000204117824 */ /* 0x000fe400078e0205 */
[----:B--2---:R-:W-:-:S04]  /*0170*/  IMAD.WIDE R8, R15, 0x4, R2 ;  /* 0x000000040f087825 */ /* 0x004fc800078e0202 */
[----:B------:R-:W-:Y:S01]  /*0180*/  VIADD R13, R15, 0x40 ;  /* 0x000000400f0d7836 */ /* 0x000fe20000000000 */
[----:B------:R-:W2:Y:S01]  /*0190*/  LDG.E.EL R4, desc[UR4][R8.64] ;  /* 0x0000000408047981 */ /* 0x000ea2000c2e1900 */
[----:B------:R-:W-:-:S03]  /*01a0*/  IMAD.WIDE R10, R17, 0x4, R2 ;  /* 0x00000004110a7825 */ /* 0x000fc600078e0202 */
[----:B------:R1:W2:Y:S01]  /*01b0*/  LDG.E.EL R18, desc[UR4][R8.64+0x4] ;  /* 0x0000040408127981 */ /* 0x0002a2000c2e1900 */
[----:B------:R-:W-:-:S03]  /*01c0*/  IMAD.WIDE R12, R13, 0x4, R2 ;  /* 0x000000040d0c7825 */ /* 0x000fc600078e0202 */
[----:B------:R-:W3:Y:S01]  /*01d0*/  LDG.E.EL R16, desc[UR4][R10.64] ;  /* 0x000000040a107981 */ /* 0x000ee2000c2e1900 */
[----:B------:R-:W-:-:S03]  /*01e0*/  VIADD R7, R17, 0x40 ;  /* 0x0000004011077836 */ /* 0x000fc60000000000 */
[----:B------:R-:W3:Y:S01]  /*01f0*/  LDG.E.EL R19, desc[UR4][R10.64+0x4] ;  /* 0x000004040a137981 */ /* 0x000ee2000c2e1900 */
[----:B------:R-:W-:-:S03]  /*0200*/  IMAD.WIDE R6, R7, 0x4, R2 ;  /* 0x0000000407067825 */ /* 0x000fc600078e0202 */
[----:B------:R4:W5:Y:S01]  /*0210*/  LDG.E.EL R5, desc[UR4][R12.64] ;  /* 0x000000040c057981 */ /* 0x000962000c2e1900 */
[----:B------:R-:W-:-:S03]  /*0220*/  VIADD R15, R15, 0x41 ;  /* 0x000000410f0f7836 */ /* 0x000fc60000000000 */
[----:B------:R-:W5:Y:S01]  /*0230*/  LDG.E.EL R6, desc[UR4][R6.64] ;  /* 0x0000000406067981 */ /* 0x000f62000c2e1900 */
[----:B------:R-:W-:Y:S02]  /*0240*/  VIADD R17, R17, 0x41 ;  /* 0x0000004111117836 */ /* 0x000fe40000000000 */
[--C-:B-1----:R-:W-:Y:S01]  /*0250*/  IMAD.WIDE R8, R15, 0x4, R2.reuse ;  /* 0x000000040f087825 */ /* 0x102fe200078e0202 */
[----:B----4-:R-:W1:Y:S03]  /*0260*/  LDC.64 R12, c[0x0][0x218] ;  /* 0x00008600ff0c7b82 */ /* 0x010e660000000a00 */
[----:B------:R-:W-:Y:S02]  /*0270*/  IMAD.WIDE R14, R17, 0x4, R2 ;  /* 0x00000004110e7825 */ /* 0x000fe400078e0202 */
[----:B------:R1:W4:Y:S04]  /*0280*/  LDG.E.EL R2, desc[UR4][R8.64] ;  /* 0x0000000408027981 */ /* 0x000328000c2e1900 */
[----:B------:R-:W4:Y:S01]  /*0290*/  LDG.E.EL R3, desc[UR4][R14.64] ;  /* 0x000000040e037981 */ /* 0x000f22000c2e1900 */
[----:B-1----:R-:W-:Y:S01]  /*02a0*/  IMAD.WIDE R8, R0, 0x4, R12 ;  /* 0x0000000400087825 */ /* 0x002fe200078e020c */
[----:B--2---:R-:W-:-:S02]  /*02b0*/  FSETP.GT.AND P3, PT, R18, R4, PT ;  /* 0x000000041200720b */ /* 0x004fc40003f64000 */
[----:B------:R-:W-:Y:S02]  /*02c0*/  FSETP.NAN.AND P0, PT, R18, R18, PT ;  /* 0x000000121200720b */ /* 0x000fe40003f08000 */
[----:B---3--:R-:W-:Y:S02]  /*02d0*/  FSETP.GT.AND P2, PT, R19, R16, PT ;  /* 0x000000101300720b */ /* 0x008fe40003f44000 */
[----:B-----5:R-:W-:-:S07]  /*02e0*/  FSETP.NAN.AND P4, PT, R5, R5, PT ;  /* 0x000000050500720b */ /* 0x020fce0003f88000 */
[----:B------:R-:W-:Y:S02]  /*02f0*/  @!P3 SEL R18, R18, R4, P0 ;  /* 0x000000041212b207 */ /* 0x000fe40000000000 */
[----:B------:R-:W-:Y:S02]  /*0300*/  FSETP.NAN.AND P1, PT, R6, R6, PT ;  /* 0x000000060600720b */ /* 0x000fe40003f28000 */
[C---:B------:R-:W-:Y:S02]  /*0310*/  FSETP.NAN.AND P5, PT, R19.reuse, R19, PT ;  /* 0x000000131300720b */ /* 0x040fe40003fa8000 */
[----:B------:R-:W-:Y:S02]  /*0320*/  FSETP.GEU.AND P0, PT, R18, R5, PT ;  /* 0x000000051200720b */ /* 0x000fe40003f0e000 */
[----:B------:R-:W-:Y:S02]  /*0330*/  @!P2 SEL R19, R19, R16, P5 ;  /* 0x000000101313a207 */ /* 0x000fe40002800000 */
[----:B------:R-:W-:-:S02]  /*0340*/  @!P4 SEL R5, R5, R18, !P0 ;  /* 0x000000120505c207 */ /* 0x000fc40004000000 */
[----:B------:R-:W-:Y:S02]  /*0350*/  FSETP.GEU.AND P4, PT, R19, R6, PT ;  /* 0x000000061300720b */ /* 0x000fe40003f8e000 */
[----:B------:R-:W-:Y:S02]  /*0360*/  SEL R4, RZ, 0x1, !P3 ;  /* 0x00000001ff047807 */ /* 0x000fe40005800000 */
[----:B------:R-:W-:Y:S02]  /*0370*/  SEL R7, RZ, 0x1, !P2 ;  /* 0x00000001ff077807 */ /* 0x000fe40005000000 */
[----:B----4-:R-:W-:Y:S02]  /*0380*/  FSETP.NAN.AND P3, PT, R2, R2, PT ;  /* 0x000000020200720b */ /* 0x010fe40003f68000 */
[----:B------:R-:W-:Y:S02]  /*0390*/  FSETP.NAN.AND P2, PT, R3, R3, PT ;  /* 0x000000030300720b */ /* 0x000fe40003f48000 */
[----:B------:R-:W-:-:S02]  /*03a0*/  @!P1 SEL R6, R6, R19, !P4 ;  /* 0x0000001306069207 */ /* 0x000fc40006000000 */
[----:B------:R-:W-:Y:S02]  /*03b0*/  SEL R4, R4, 0x2, P0 ;  /* 0x0000000204047807 */ /* 0x000fe40000000000 */
[----:B------:R-:W-:Y:S02]  /*03c0*/  SEL R7, R7, 0x2, P4 ;  /* 0x0000000207077807 */ /* 0x000fe40002000000 */
[----:B------:R-:W-:Y:S02]  /*03d0*/  FSETP.GEU.AND P1, PT, R5, R2, PT ;  /* 0x000000020500720b */ /* 0x000fe40003f2e000 */
[----:B------:R-:W-:Y:S02]  /*03e0*/  FSETP.GEU.AND P0, PT, R6, R3, PT ;  /* 0x000000030600720b */ /* 0x000fe40003f0e000 */
[----:B------:R-:W-:Y:S02]  /*03f0*/  SEL R4, R4, 0x3, P1 ;  /* 0x0000000304047807 */ /* 0x000fe40000800000 */
[----:B------:R-:W-:-:S02]  /*0400*/  SEL R7, R7, 0x3, P0 ;  /* 0x0000000307077807 */ /* 0x000fc40000000000 */
[----:B------:R-:W-:Y:S02]  /*0410*/  IADD3 R10, P4, R0, UR6, RZ ;  /* 0x00000006000a7c10 */ /* 0x000fe4000ff9e0ff */
[----:B------:R-:W-:Y:S01]  /*0420*/  @!P3 SEL R2, R2, R5, !P1 ;  /* 0x000000050202b207 */ /* 0x000fe20004800000 */
[----:B------:R-:W-:Y:S01]  /*0430*/  IMAD R7, R7, 0x100, R4 ;  /* 0x0000010007077824 */ /* 0x000fe200078e0204 */
[----:B------:R-:W-:Y:S02]  /*0440*/  @!P2 SEL R3, R3, R6, !P0 ;  /* 0x000000060303a207 */ /* 0x000fe40004000000 */
[----:B------:R-:W-:-:S03]  /*0450*/  LEA.HI.X.SX32 R11, R0, UR7, 0x1, P4 ;  /* 0x00000007000b7c11 */ /* 0x000fc6000a0f0eff */
[----:B------:R-:W-:Y:S04]  /*0460*/  STG.E.64 desc[UR4][R8.64], R2 ;  /* 0x0000000208007986 */ /* 0x000fe8000c101b04 */
[----:B------:R-:W-:Y:S01]  /*0470*/  STG.E.U16 desc[UR4][R10.64], R7 ;  /* 0x000000070a007986 */ /* 0x000fe2000c101504 */
[----:B------:R-:W-:Y:S05]  /*0480*/  EXIT ;  /* 0x000000000000794d */ /* 0x000fea0003800000 */
.L_x_0:
[----:B------:R-:W-:-:S00]  /*0490*/  BRA `(.L_x_0) ;  /* 0xfffffffc00fc7947 */ /* 0x000fc0000383ffff */
[----:B------:R-:W-:-:S00]  /*04a0*/  NOP ;  /* 0x0000000000007918 */ /* 0x000fc00000000000 */
        /* <DEDUP_REMOVED lines=13> */
.L_x_1:


//--------------------- .nv.constant0.triton_poi_fused_max_pool2d_with_indices_2 --------------------------
	.section	.nv.constant0.triton_poi_fused_max_pool2d_with_indices_2,"a",@progbits
	.sectionflags	@""
	.align	4
.nv.constant0.triton_poi_fused_max_pool2d_with_indices_2:
	.zero		556
